//
// Generated by NVIDIA NVVM Compiler
//
// Compiler Build ID: CL-36424714
// Cuda compilation tools, release 13.0, V13.0.88
// Based on NVVM 20.0.0
//

.version 9.0
.target sm_100
.address_size 64

	// .globl	_Z8multiplyPfS_S_ii
// _ZZ8multiplyPfS_S_iiE1A has been demoted
// _ZZ8multiplyPfS_S_iiE1B has been demoted

.visible .entry _Z8multiplyPfS_S_ii(
	.param .u64 .ptr .align 1 _Z8multiplyPfS_S_ii_param_0,
	.param .u64 .ptr .align 1 _Z8multiplyPfS_S_ii_param_1,
	.param .u64 .ptr .align 1 _Z8multiplyPfS_S_ii_param_2,
	.param .u32 _Z8multiplyPfS_S_ii_param_3,
	.param .u32 _Z8multiplyPfS_S_ii_param_4
)
{
	.reg .pred 	%p<21>;
	.reg .b32 	%r<80>;
	.reg .b32 	%f<67>;
	.reg .b64 	%rd<55>;
	// demoted variable
	.shared .align 8 .u64 _ZZ8multiplyPfS_S_iiE1A;
	// demoted variable
	.shared .align 8 .u64 _ZZ8multiplyPfS_S_iiE1B;
	ld.param.u64 	%rd9, [_Z8multiplyPfS_S_ii_param_0];
	ld.param.u64 	%rd10, [_Z8multiplyPfS_S_ii_param_1];
	ld.param.u64 	%rd11, [_Z8multiplyPfS_S_ii_param_2];
	ld.param.u32 	%r37, [_Z8multiplyPfS_S_ii_param_3];
	ld.param.u32 	%r38, [_Z8multiplyPfS_S_ii_param_4];
	cvta.to.global.u64 	%rd1, %rd10;
	cvta.to.global.u64 	%rd2, %rd9;
	cvta.to.global.u64 	%rd3, %rd11;
	st.shared.u64 	[_ZZ8multiplyPfS_S_iiE1A], %rd9;
	st.shared.u64 	[_ZZ8multiplyPfS_S_iiE1B], %rd10;
	mul.lo.s32 	%r67, %r37, %r37;
	mov.u32 	%r39, %ntid.x;
	mov.u32 	%r40, %ctaid.x;
	mov.u32 	%r41, %tid.x;
	mad.lo.s32 	%r42, %r39, %r40, %r41;
	mul.lo.s32 	%r2, %r67, %r42;
	div.u32 	%r77, %r2, %r38;
	add.s32 	%r43, %r38, -1;
	setp.eq.s32 	%p1, %r42, %r43;
	@%p1 bra 	$L__BB0_2;
	add.s32 	%r44, %r2, %r67;
	div.u32 	%r67, %r44, %r38;
$L__BB0_2:
	setp.ge.s32 	%p2, %r77, %r67;
	@%p2 bra 	$L__BB0_28;
	setp.lt.s32 	%p3, %r37, 1;
	@%p3 bra 	$L__BB0_17;
	and.b32  	%r6, %r37, 7;
	and.b32  	%r52, %r37, 2147483640;
	neg.s32 	%r7, %r52;
	mul.wide.u32 	%rd4, %r37, 4;
	mul.wide.u32 	%rd20, %r37, 16;
	add.s64 	%rd5, %rd1, %rd20;
	mul.wide.u32 	%rd21, %r37, 20;
	add.s64 	%rd6, %rd1, %rd21;
	mul.wide.u32 	%rd22, %r37, 24;
	add.s64 	%rd7, %rd1, %rd22;
	mul.wide.u32 	%rd23, %r37, 28;
	add.s64 	%rd8, %rd1, %rd23;
$L__BB0_5:
	setp.lt.u32 	%p12, %r37, 8;
	rem.s32 	%r9, %r77, %r37;
	mov.f32 	%f66, 0f00000000;
	mov.b32 	%r73, 0;
	@%p12 bra 	$L__BB0_8;
	sub.s32 	%r69, %r77, %r9;
	mov.f32 	%f66, 0f00000000;
	mov.u32 	%r70, %r9;
	mov.u32 	%r71, %r7;
$L__BB0_7:
	.pragma "nounroll";
	and.b32  	%r73, %r37, 2147483640;
	mul.wide.s32 	%rd24, %r70, 4;
	add.s64 	%rd25, %rd1, %rd24;
	add.s64 	%rd26, %rd25, %rd4;
	mul.wide.u32 	%rd27, %r37, 8;
	add.s64 	%rd28, %rd25, %rd27;
	mul.wide.u32 	%rd29, %r37, 12;
	add.s64 	%rd30, %rd25, %rd29;
	add.s64 	%rd31, %rd5, %rd24;
	add.s64 	%rd32, %rd6, %rd24;
	add.s64 	%rd33, %rd7, %rd24;
	add.s64 	%rd34, %rd8, %rd24;
	mul.wide.s32 	%rd35, %r69, 4;
	add.s64 	%rd36, %rd2, %rd35;
	ld.global.f32 	%f16, [%rd36];
	ld.global.f32 	%f17, [%rd25];
	fma.rn.f32 	%f18, %f16, %f17, %f66;
	ld.global.f32 	%f19, [%rd36+4];
	ld.global.f32 	%f20, [%rd26];
	fma.rn.f32 	%f21, %f19, %f20, %f18;
	ld.global.f32 	%f22, [%rd36+8];
	ld.global.f32 	%f23, [%rd28];
	fma.rn.f32 	%f24, %f22, %f23, %f21;
	ld.global.f32 	%f25, [%rd36+12];
	ld.global.f32 	%f26, [%rd30];
	fma.rn.f32 	%f27, %f25, %f26, %f24;
	ld.global.f32 	%f28, [%rd36+16];
	ld.global.f32 	%f29, [%rd31];
	fma.rn.f32 	%f30, %f28, %f29, %f27;
	ld.global.f32 	%f31, [%rd36+20];
	ld.global.f32 	%f32, [%rd32];
	fma.rn.f32 	%f33, %f31, %f32, %f30;
	ld.global.f32 	%f34, [%rd36+24];
	ld.global.f32 	%f35, [%rd33];
	fma.rn.f32 	%f36, %f34, %f35, %f33;
	ld.global.f32 	%f37, [%rd36+28];
	ld.global.f32 	%f38, [%rd34];
	fma.rn.f32 	%f66, %f37, %f38, %f36;
	add.s32 	%r71, %r71, 8;
	shl.b32 	%r54, %r37, 3;
	add.s32 	%r70, %r70, %r54;
	add.s32 	%r69, %r69, 8;
	setp.ne.s32 	%p13, %r71, 0;
	@%p13 bra 	$L__BB0_7;
$L__BB0_8:
	setp.eq.s32 	%p14, %r6, 0;
	@%p14 bra 	$L__BB0_16;
	add.s32 	%r55, %r6, -1;
	setp.lt.u32 	%p15, %r55, 3;
	@%p15 bra 	$L__BB0_11;
	add.s32 	%r56, %r73, %r77;
	sub.s32 	%r57, %r56, %r9;
	mul.wide.s32 	%rd37, %r57, 4;
	add.s64 	%rd38, %rd2, %rd37;
	ld.global.f32 	%f40, [%rd38];
	mad.lo.s32 	%r58, %r73, %r37, %r9;
	mul.wide.s32 	%rd39, %r58, 4;
	add.s64 	%rd40, %rd1, %rd39;
	ld.global.f32 	%f41, [%rd40];
	fma.rn.f32 	%f42, %f40, %f41, %f66;
	ld.global.f32 	%f43, [%rd38+4];
	add.s64 	%rd41, %rd40, %rd4;
	ld.global.f32 	%f44, [%rd41];
	fma.rn.f32 	%f45, %f43, %f44, %f42;
	ld.global.f32 	%f46, [%rd38+8];
	add.s64 	%rd42, %rd41, %rd4;
	ld.global.f32 	%f47, [%rd42];
	fma.rn.f32 	%f48, %f46, %f47, %f45;
	ld.global.f32 	%f49, [%rd38+12];
	add.s64 	%rd43, %rd42, %rd4;
	ld.global.f32 	%f50, [%rd43];
	fma.rn.f32 	%f66, %f49, %f50, %f48;
	add.s32 	%r73, %r73, 4;
$L__BB0_11:
	and.b32  	%r59, %r37, 3;
	setp.eq.s32 	%p16, %r59, 0;
	@%p16 bra 	$L__BB0_16;
	setp.eq.s32 	%p17, %r59, 1;
	@%p17 bra 	$L__BB0_14;
	add.s32 	%r60, %r73, %r77;
	sub.s32 	%r61, %r60, %r9;
	mul.wide.s32 	%rd44, %r61, 4;
	add.s64 	%rd45, %rd2, %rd44;
	ld.global.f32 	%f52, [%rd45];
	mad.lo.s32 	%r62, %r73, %r37, %r9;
	mul.wide.s32 	%rd46, %r62, 4;
	add.s64 	%rd47, %rd1, %rd46;
	ld.global.f32 	%f53, [%rd47];
	fma.rn.f32 	%f54, %f52, %f53, %f66;
	ld.global.f32 	%f55, [%rd45+4];
	add.s64 	%rd48, %rd47, %rd4;
	ld.global.f32 	%f56, [%rd48];
	fma.rn.f32 	%f66, %f55, %f56, %f54;
	add.s32 	%r73, %r73, 2;
$L__BB0_14:
	and.b32  	%r63, %r37, 1;
	setp.eq.b32 	%p18, %r63, 1;
	not.pred 	%p19, %p18;
	@%p19 bra 	$L__BB0_16;
	add.s32 	%r64, %r73, %r77;
	sub.s32 	%r65, %r64, %r9;
	mul.wide.s32 	%rd49, %r65, 4;
	add.s64 	%rd50, %rd2, %rd49;
	ld.global.f32 	%f57, [%rd50];
	mad.lo.s32 	%r66, %r73, %r37, %r9;
	mul.wide.s32 	%rd51, %r66, 4;
	add.s64 	%rd52, %rd1, %rd51;
	ld.global.f32 	%f58, [%rd52];
	fma.rn.f32 	%f66, %f57, %f58, %f66;
$L__BB0_16:
	mul.wide.s32 	%rd53, %r77, 4;
	add.s64 	%rd54, %rd3, %rd53;
	st.global.f32 	[%rd54], %f66;
	add.s32 	%r77, %r77, 1;
	setp.lt.s32 	%p20, %r77, %r67;
	@%p20 bra 	$L__BB0_5;
	bra.uni 	$L__BB0_28;
$L__BB0_17:
	sub.s32 	%r24, %r67, %r77;
	and.b32  	%r25, %r24, 7;
	sub.s32 	%r45, %r77, %r67;
	setp.gt.u32 	%p4, %r45, -8;
	@%p4 bra 	$L__BB0_20;
	and.b32  	%r26, %r24, -8;
	mov.b32 	%r76, 0;
$L__BB0_19:
	.pragma "nounroll";
	mul.wide.s32 	%rd12, %r77, 4;
	add.s64 	%rd13, %rd3, %rd12;
	mov.b32 	%r47, 0;
	st.global.u32 	[%rd13], %r47;
	st.global.u32 	[%rd13+4], %r47;
	st.global.u32 	[%rd13+8], %r47;
	st.global.u32 	[%rd13+12], %r47;
	st.global.u32 	[%rd13+16], %r47;
	st.global.u32 	[%rd13+20], %r47;
	st.global.u32 	[%rd13+24], %r47;
	st.global.u32 	[%rd13+28], %r47;
	add.s32 	%r77, %r77, 8;
	add.s32 	%r76, %r76, 8;
	setp.ne.s32 	%p5, %r76, %r26;
	@%p5 bra 	$L__BB0_19;
$L__BB0_20:
	setp.eq.s32 	%p6, %r25, 0;
	@%p6 bra 	$L__BB0_28;
	and.b32  	%r32, %r24, 3;
	setp.lt.u32 	%p7, %r25, 4;
	@%p7 bra 	$L__BB0_23;
	mul.wide.s32 	%rd14, %r77, 4;
	add.s64 	%rd15, %rd3, %rd14;
	mov.b32 	%r48, 0;
	st.global.u32 	[%rd15], %r48;
	st.global.u32 	[%rd15+4], %r48;
	st.global.u32 	[%rd15+8], %r48;
	st.global.u32 	[%rd15+12], %r48;
	add.s32 	%r77, %r77, 4;
$L__BB0_23:
	setp.eq.s32 	%p8, %r32, 0;
	@%p8 bra 	$L__BB0_28;
	setp.eq.s32 	%p9, %r32, 1;
	@%p9 bra 	$L__BB0_26;
	mul.wide.s32 	%rd16, %r77, 4;
	add.s64 	%rd17, %rd3, %rd16;
	mov.b32 	%r49, 0;
	st.global.u32 	[%rd17], %r49;
	st.global.u32 	[%rd17+4], %r49;
	add.s32 	%r77, %r77, 2;
$L__BB0_26:
	and.b32  	%r50, %r24, 1;
	setp.eq.b32 	%p10, %r50, 1;
	not.pred 	%p11, %p10;
	@%p11 bra 	$L__BB0_28;
	mul.wide.s32 	%rd18, %r77, 4;
	add.s64 	%rd19, %rd3, %rd18;
	mov.b32 	%r51, 0;
	st.global.u32 	[%rd19], %r51;
$L__BB0_28:
	ret;

}


// ===== COMPILED SASS (sm_100) =====

	.target	sm_100

	.elftype	@"ET_EXEC"


//--------------------- .note.nv.tkinfo           --------------------------
	.section	.note.nv.tkinfo,"",@"SHT_NOTE"
	.sectionflags	@"SHF_NOTE_NV_TKINFO"
	.tkinfo
        /*0018*/ 	.word	0x00000002
        /*0030*/ 	.string	""
        /*0030*/ 	.string	"ptxas"
        /*0030*/ 	.string	"Cuda compilation tools, release 13.0, V13.0.88"
        /*0030*/ 	.string	"Build cuda_13.0.r13.0/compiler.36424714_0"
        /*0030*/ 	.string	"-arch sm_100 -m 64 "



//--------------------- .note.nv.cuinfo           --------------------------
	.section	.note.nv.cuinfo,"",@"SHT_NOTE"
	.sectionflags	@"SHF_NOTE_NV_CUINFO"
        /*0018*/ 	.short	0x0002
        /*001a*/ 	.short	0x0064
        /*001c*/ 	.short	0x0082
	.zero		2


//--------------------- .nv.info                  --------------------------
	.section	.nv.info,"",@"SHT_CUDA_INFO"
	.align	4


	//----- nvinfo : EIATTR_REGCOUNT
	.align		4
        /*0000*/ 	.byte	0x04, 0x2f
        /*0002*/ 	.short	(.L_1 - .L_0)
	.align		4
.L_0:
        /*0004*/ 	.word	index@(_Z8multiplyPfS_S_ii)
        /*0008*/ 	.word	0x00000020


	//----- nvinfo : EIATTR_FRAME_SIZE
	.align		4
.L_1:
        /*000c*/ 	.byte	0x04, 0x11
        /*000e*/ 	.short	(.L_3 - .L_2)
	.align		4
.L_2:
        /*0010*/ 	.word	index@(_Z8multiplyPfS_S_ii)
        /*0014*/ 	.word	0x00000000


	//----- nvinfo : EIATTR_MIN_STACK_SIZE
	.align		4
.L_3:
        /*0018*/ 	.byte	0x04, 0x12
        /*001a*/ 	.short	(.L_5 - .L_4)
	.align		4
.L_4:
        /*001c*/ 	.word	index@(_Z8multiplyPfS_S_ii)
        /*0020*/ 	.word	0x00000000
.L_5:


//--------------------- .nv.compat                --------------------------
	.section	.nv.compat,"",@"SHT_CUDA_COMPAT_INFO"
	.align	4
        /*0000*/ 	.byte	0x02, 0x09, 0x00, 0x00, 0x02, 0x02, 0x01, 0x00, 0x02, 0x05, 0x05, 0x00, 0x03, 0x07, 0x01, 0x01
        /*0010*/ 	.byte	0x02, 0x03, 0x00, 0x00, 0x02, 0x06, 0x01, 0x00, 0x04, 0x0b, 0x08, 0x00, 0x09, 0x00, 0x00, 0x00
        /*0020*/ 	.byte	0x00, 0x00, 0x00, 0x00


//--------------------- .nv.info._Z8multiplyPfS_S_ii --------------------------
	.section	.nv.info._Z8multiplyPfS_S_ii,"",@"SHT_CUDA_INFO"
	.sectionflags	@""
	.align	4


	//----- nvinfo : EIATTR_CUDA_API_VERSION
	.align		4
        /*0000*/ 	.byte	0x04, 0x37
        /*0002*/ 	.short	(.L_7 - .L_6)
.L_6:
        /*0004*/ 	.word	0x00000082


	//----- nvinfo : EIATTR_KPARAM_INFO
	.align		4
.L_7:
        /*0008*/ 	.byte	0x04, 0x17
        /*000a*/ 	.short	(.L_9 - .L_8)
.L_8:
        /*000c*/ 	.word	0x00000000
        /*0010*/ 	.short	0x0004
        /*0012*/ 	.short	0x001c
        /*0014*/ 	.byte	0x00, 0xf0, 0x11, 0x00


	//----- nvinfo : EIATTR_KPARAM_INFO
	.align		4
.L_9:
        /*0018*/ 	.byte	0x04, 0x17
        /*001a*/ 	.short	(.L_11 - .L_10)
.L_10:
        /*001c*/ 	.word	0x00000000
        /*0020*/ 	.short	0x0003
        /*0022*/ 	.short	0x0018
        /*0024*/ 	.byte	0x00, 0xf0, 0x11, 0x00


	//----- nvinfo : EIATTR_KPARAM_INFO
	.align		4
.L_11:
        /*0028*/ 	.byte	0x04, 0x17
        /*002a*/ 	.short	(.L_13 - .L_12)
.L_12:
        /*002c*/ 	.word	0x00000000
        /*0030*/ 	.short	0x0002
        /*0032*/ 	.short	0x0010
        /*0034*/ 	.byte	0x00, 0xf5, 0x21, 0x00


	//----- nvinfo : EIATTR_KPARAM_INFO
	.align		4
.L_13:
        /*0038*/ 	.byte	0x04, 0x17
        /*003a*/ 	.short	(.L_15 - .L_14)
.L_14:
        /*003c*/ 	.word	0x00000000
        /*0040*/ 	.short	0x0001
        /*0042*/ 	.short	0x0008
        /*0044*/ 	.byte	0x00, 0xf5, 0x21, 0x00


	//----- nvinfo : EIATTR_KPARAM_INFO
	.align		4
.L_15:
        /*0048*/ 	.byte	0x04, 0x17
        /*004a*/ 	.short	(.L_17 - .L_16)
.L_16:
        /*004c*/ 	.word	0x00000000
        /*0050*/ 	.short	0x0000
        /*0052*/ 	.short	0x0000
        /*0054*/ 	.byte	0x00, 0xf5, 0x21, 0x00


	//----- nvinfo : EIATTR_SPARSE_MMA_MASK
	.align		4
.L_17:
        /*0058*/ 	.byte	0x03, 0x50
        /*005a*/ 	.short	0x0000


	//----- nvinfo : EIATTR_MAXREG_COUNT
	.align		4
        /*005c*/ 	.byte	0x03, 0x1b
        /*005e*/ 	.short	0x00ff


	//----- nvinfo : EIATTR_MERCURY_ISA_VERSION
	.align		4
        /*0060*/ 	.byte	0x03, 0x5f
        /*0062*/ 	.short	0x0101


	//----- nvinfo : EIATTR_VRC_CTA_INIT_COUNT
	.align		4
        /*0064*/ 	.byte	0x02, 0x4a
	.zero		1
	.zero		1


	//----- nvinfo : EIATTR_EXIT_INSTR_OFFSETS
	.align		4
        /*0068*/ 	.byte	0x04, 0x1c
        /*006a*/ 	.short	(.L_19 - .L_18)


	//   ....[0]....
.L_18:
        /*006c*/ 	.word	0x00000350


	//   ....[1]....
        /*0070*/ 	.word	0x00000c70


	//   ....[2]....
        /*0074*/ 	.word	0x00000e00


	//   ....[3]....
        /*0078*/ 	.word	0x00000ea0


	//   ....[4]....
        /*007c*/ 	.word	0x00000f30


	//   ....[5]....
        /*0080*/ 	.word	0x00000f80


	//----- nvinfo : EIATTR_CRS_STACK_SIZE
	.align		4
.L_19:
        /*0084*/ 	.byte	0x04, 0x1e
        /*0086*/ 	.short	(.L_21 - .L_20)
.L_20:
        /*0088*/ 	.word	0x00000000


	//----- nvinfo : EIATTR_CBANK_PARAM_SIZE
	.align		4
.L_21:
        /*008c*/ 	.byte	0x03, 0x19
        /*008e*/ 	.short	0x0020


	//----- nvinfo : EIATTR_PARAM_CBANK
	.align		4
        /*0090*/ 	.byte	0x04, 0x0a
        /*0092*/ 	.short	(.L_23 - .L_22)
	.align		4
.L_22:
        /*0094*/ 	.word	index@(.nv.constant0._Z8multiplyPfS_S_ii)
        /*0098*/ 	.short	0x0380
        /*009a*/ 	.short	0x0020


	//----- nvinfo : EIATTR_SW_WAR
	.align		4
.L_23:
        /*009c*/ 	.byte	0x04, 0x36
        /*009e*/ 	.short	(.L_25 - .L_24)
.L_24:
        /*00a0*/ 	.word	0x00000008
.L_25:


//--------------------- .nv.callgraph             --------------------------
	.section	.nv.callgraph,"",@"SHT_CUDA_CALLGRAPH"
	.align	4
	.sectionentsize	8
	.align		4
        /*0000*/ 	.word	0x00000000
	.align		4
        /*0004*/ 	.word	0xffffffff
	.align		4
        /*0008*/ 	.word	0x00000000
	.align		4
        /*000c*/ 	.word	0xfffffffe
	.align		4
        /*0010*/ 	.word	0x00000000
	.align		4
        /*0014*/ 	.word	0xfffffffd
	.align		4
        /*0018*/ 	.word	0x00000000
	.align		4
        /*001c*/ 	.word	0xfffffffc


//--------------------- .text._Z8multiplyPfS_S_ii --------------------------
	.section	.text._Z8multiplyPfS_S_ii,"ax",@progbits
	.align	128
        .global         _Z8multiplyPfS_S_ii
        .type           _Z8multiplyPfS_S_ii,@function
        .size           _Z8multiplyPfS_S_ii,(.L_x_12 - _Z8multiplyPfS_S_ii)
        .other          _Z8multiplyPfS_S_ii,@"STO_CUDA_ENTRY STV_DEFAULT"
_Z8multiplyPfS_S_ii:
.text._Z8multiplyPfS_S_ii:
[----:B------:R-:W-:Y:S01]  /*0000*/  LDC R1, c[0x0][0x37c] ;  /* 0x0000df00ff017b82 */ /* 0x000fe20000000800 */
[----:B------:R-:W0:Y:S01]  /*0010*/  LDCU.64 UR8, c[0x0][0x398] ;  /* 0x00007300ff0877ac */ /* 0x000e220008000a00 */
[----:B------:R-:W1:Y:S01]  /*0020*/  S2R R0, SR_CTAID.X ;  /* 0x0000000000007919 */ /* 0x000e620000002500 */
[----:B------:R-:W-:-:S05]  /*0030*/  IMAD.MOV.U32 R2, RZ, RZ, RZ ;  /* 0x000000ffff027224 */ /* 0x000fca00078e00ff */
[----:B------:R-:W2:Y:S01]  /*0040*/  S2UR UR5, SR_CgaCtaId ;  /* 0x00000000000579c3 */ /* 0x000ea20000008800 */
[----:B------:R-:W1:Y:S01]  /*0050*/  LDCU UR4, c[0x0][0x360] ;  /* 0x00006c00ff0477ac */ /* 0x000e620008000800 */
[----:B------:R-:W1:Y:S01]  /*0060*/  S2R R5, SR_TID.X ;  /* 0x0000000000057919 */ /* 0x000e620000002100 */
[----:B------:R-:W-:Y:S01]  /*0070*/  BSSY.RECONVERGENT B0, `(.L_x_0) ;  /* 0x000002c000007945 */ /* 0x000fe20003800200 */
[----:B------:R-:W3:Y:S01]  /*0080*/  LDCU.128 UR16, c[0x0][0x380] ;  /* 0x00007000ff1077ac */ /* 0x000ee20008000c00 */
[----:B0-----:R-:W0:Y:S01]  /*0090*/  I2F.U32.RP R4, UR9 ;  /* 0x0000000900047d06 */ /* 0x001e220008209000 */
[----:B------:R-:W-:Y:S01]  /*00a0*/  UIMAD UR6, UR8, UR8, URZ ;  /* 0x00000008080672a4 */ /* 0x000fe2000f8e02ff */
[----:B------:R-:W-:Y:S01]  /*00b0*/  ISETP.NE.U32.AND P0, PT, RZ, UR9, PT ;  /* 0x00000009ff007c0c */ /* 0x000fe2000bf05070 */
[----:B------:R-:W-:-:S04]  /*00c0*/  UIADD3 UR7, UPT, UPT, UR9, -0x1, URZ ;  /* 0xffffffff09077890 */ /* 0x000fc8000fffe0ff */
[----:B------:R-:W-:Y:S01]  /*00d0*/  MOV R15, UR6 ;  /* 0x00000006000f7c02 */ /* 0x000fe20008000f00 */
[----:B---3--:R-:W-:Y:S01]  /*00e0*/  IMAD.U32 R7, RZ, RZ, UR19 ;  /* 0x00000013ff077e24 */ /* 0x008fe2000f8e00ff */
[----:B------:R-:W-:Y:S01]  /*00f0*/  MOV R6, UR18 ;  /* 0x0000001200067c02 */ /* 0x000fe20008000f00 */
[----:B0-----:R-:W0:Y:S01]  /*0100*/  MUFU.RCP R4, R4 ;  /* 0x0000000400047308 */ /* 0x001e220000001000 */
[----:B-1----:R-:W-:Y:S01]  /*0110*/  IMAD R0, R0, UR4, R5 ;  /* 0x0000000400007c24 */ /* 0x002fe2000f8e0205 */
[----:B------:R-:W-:Y:S01]  /*0120*/  UMOV UR4, 0x400 ;  /* 0x0000040000047882 */ /* 0x000fe20000000000 */
[----:B------:R-:W-:Y:S01]  /*0130*/  MOV R5, UR17 ;  /* 0x0000001100057c02 */ /* 0x000fe20008000f00 */
[----:B--2---:R-:W-:Y:S02]  /*0140*/  ULEA UR4, UR5, UR4, 0x18 ;  /* 0x0000000405047291 */ /* 0x004fe4000f8ec0ff */
[----:B------:R-:W-:Y:S02]  /*0150*/  ISETP.NE.AND P3, PT, R0, UR7, PT ;  /* 0x0000000700007c0c */ /* 0x000fe4000bf65270 */
[----:B0-----:R-:W-:-:S02]  /*0160*/  IADD3 R3, PT, PT, R4, 0xffffffe, RZ ;  /* 0x0ffffffe04037810 */ /* 0x001fc40007ffe0ff */
[----:B------:R-:W-:-:S04]  /*0170*/  MOV R4, UR16 ;  /* 0x0000001000047c02 */ /* 0x000fc80008000f00 */
[----:B------:R-:W0:Y:S01]  /*0180*/  F2I.FTZ.U32.TRUNC.NTZ R3, R3 ;  /* 0x0000000300037305 */ /* 0x000e22000021f000 */
[----:B------:R1:W-:Y:S01]  /*0190*/  STS.128 [UR4], R4 ;  /* 0x00000004ff007988 */ /* 0x0003e20008000c04 */
[----:B0-----:R-:W-:-:S05]  /*01a0*/  IADD3 R9, PT, PT, RZ, -R3, RZ ;  /* 0x80000003ff097210 */ /* 0x001fca0007ffe0ff */
[----:B------:R-:W-:-:S04]  /*01b0*/  IMAD R9, R9, UR9, RZ ;  /* 0x0000000909097c24 */ /* 0x000fc8000f8e02ff */
[----:B------:R-:W-:-:S04]  /*01c0*/  IMAD.HI.U32 R9, R3, R9, R2 ;  /* 0x0000000903097227 */ /* 0x000fc800078e0002 */
[----:B------:R-:W-:-:S04]  /*01d0*/  IMAD R2, R0, UR6, RZ ;  /* 0x0000000600027c24 */ /* 0x000fc8000f8e02ff */
[----:B------:R-:W-:-:S05]  /*01e0*/  IMAD.HI.U32 R8, R9, R2, RZ ;  /* 0x0000000209087227 */ /* 0x000fca00078e00ff */
[----:B------:R-:W-:-:S05]  /*01f0*/  IADD3 R3, PT, PT, -R8, RZ, RZ ;  /* 0x000000ff08037210 */ /* 0x000fca0007ffe1ff */
[----:B------:R-:W-:-:S05]  /*0200*/  IMAD R3, R3, UR9, R2 ;  /* 0x0000000903037c24 */ /* 0x000fca000f8e0202 */
[----:B------:R-:W-:-:S13]  /*0210*/  ISETP.GE.U32.AND P1, PT, R3, UR9, PT ;  /* 0x0000000903007c0c */ /* 0x000fda000bf26070 */
[----:B------:R-:W-:Y:S01]  /*0220*/  @P1 VIADD R3, R3, -UR9 ;  /* 0x8000000903031c36 */ /* 0x000fe20008000000 */
[----:B------:R-:W-:-:S04]  /*0230*/  @P1 IADD3 R8, PT, PT, R8, 0x1, RZ ;  /* 0x0000000108081810 */ /* 0x000fc80007ffe0ff */
[----:B------:R-:W-:Y:S02]  /*0240*/  ISETP.GE.U32.AND P2, PT, R3, UR9, PT ;  /* 0x0000000903007c0c */ /* 0x000fe4000bf46070 */
[----:B------:R-:W-:-:S11]  /*0250*/  LOP3.LUT R3, RZ, UR9, RZ, 0x33, !PT ;  /* 0x00000009ff037c12 */ /* 0x000fd6000f8e33ff */
[----:B------:R-:W-:-:S05]  /*0260*/  @P2 VIADD R8, R8, 0x1 ;  /* 0x0000000108082836 */ /* 0x000fca0000000000 */
[----:B------:R-:W-:Y:S01]  /*0270*/  SEL R0, R3, R8, !P0 ;  /* 0x0000000803007207 */ /* 0x000fe20004000000 */
[----:B-1----:R-:W-:Y:S06]  /*0280*/  @!P3 BRA `(.L_x_1) ;  /* 0x000000000028b947 */ /* 0x002fec0003800000 */
[----:B------:R-:W-:-:S05]  /*0290*/  IADD3 R2, PT, PT, R2, R15, RZ ;  /* 0x0000000f02027210 */ /* 0x000fca0007ffe0ff */
[----:B------:R-:W-:-:S04]  /*02a0*/  IMAD.HI.U32 R4, R9, R2, RZ ;  /* 0x0000000209047227 */ /* 0x000fc800078e00ff */
[----:B------:R-:W-:-:S04]  /*02b0*/  IMAD.MOV R5, RZ, RZ, -R4 ;  /* 0x000000ffff057224 */ /* 0x000fc800078e0a04 */
[----:B------:R-:W-:-:S05]  /*02c0*/  IMAD R2, R5, UR9, R2 ;  /* 0x0000000905027c24 */ /* 0x000fca000f8e0202 */
[----:B------:R-:W-:-:S13]  /*02d0*/  ISETP.GE.U32.AND P1, PT, R2, UR9, PT ;  /* 0x0000000902007c0c */ /* 0x000fda000bf26070 */
[----:B------:R-:W-:Y:S02]  /*02e0*/  @P1 IADD3 R2, PT, PT, R2, -UR9, RZ ;  /* 0x8000000902021c10 */ /* 0x000fe4000fffe0ff */
[----:B------:R-:W-:Y:S02]  /*02f0*/  @P1 IADD3 R4, PT, PT, R4, 0x1, RZ ;  /* 0x0000000104041810 */ /* 0x000fe40007ffe0ff */
[----:B------:R-:W-:-:S13]  /*0300*/  ISETP.GE.U32.AND P2, PT, R2, UR9, PT ;  /* 0x0000000902007c0c */ /* 0x000fda000bf46070 */
[----:B------:R-:W-:-:S05]  /*0310*/  @P2 VIADD R4, R4, 0x1 ;  /* 0x0000000104042836 */ /* 0x000fca0000000000 */
[----:B------:R-:W-:-:S07]  /*0320*/  SEL R15, R3, R4, !P0 ;  /* 0x00000004030f7207 */ /* 0x000fce0004000000 */
.L_x_1:
[----:B------:R-:W-:Y:S05]  /*0330*/  BSYNC.RECONVERGENT B0 ;  /* 0x0000000000007941 */ /* 0x000fea0003800200 */
.L_x_0:
[----:B------:R-:W-:-:S13]  /*0340*/  ISETP.GE.AND P0, PT, R0, R15, PT ;  /* 0x0000000f0000720c */ /* 0x000fda0003f06270 */
[----:B------:R-:W-:Y:S05]  /*0350*/  @P0 EXIT ;  /* 0x000000000000094d */ /* 0x000fea0003800000 */
[----:B------:R-:W-:Y:S01]  /*0360*/  UISETP.GE.AND UP0, UPT, UR8, 0x1, UPT ;  /* 0x000000010800788c */ /* 0x000fe2000bf06270 */
[----:B------:R-:W0:Y:S08]  /*0370*/  LDCU.64 UR16, c[0x0][0x358] ;  /* 0x00006b00ff1077ac */ /* 0x000e300008000a00 */
[----:B------:R-:W-:Y:S05]  /*0380*/  BRA.U !UP0, `(.L_x_2) ;  /* 0x00000009083c7547 */ /* 0x000fea000b800000 */
[----:B------:R-:W-:Y:S02]  /*0390*/  ULOP3.LUT UR6, UR8, 0x7ffffff8, URZ, 0xc0, !UPT ;  /* 0x7ffffff808067892 */ /* 0x000fe4000f8ec0ff */
[----:B------:R-:W-:Y:S02]  /*03a0*/  ULOP3.LUT UR7, UR8, 0x7, URZ, 0xc0, !UPT ;  /* 0x0000000708077892 */ /* 0x000fe4000f8ec0ff */
[----:B------:R-:W-:Y:S02]  /*03b0*/  UIMAD.WIDE.U32 UR10, UR8, 0x10, UR18 ;  /* 0x00000010080a78a5 */ /* 0x000fe4000f8e0012 */
[----:B------:R-:W-:Y:S02]  /*03c0*/  UIMAD.WIDE.U32 UR12, UR8, 0x14, UR18 ;  /* 0x00000014080c78a5 */ /* 0x000fe4000f8e0012 */
[----:B------:R-:W-:Y:S02]  /*03d0*/  UIMAD.WIDE.U32 UR14, UR8, 0x18, UR18 ;  /* 0x00000018080e78a5 */ /* 0x000fe4000f8e0012 */
[----:B------:R-:W-:-:S02]  /*03e0*/  UIMAD.WIDE.U32 UR4, UR8, 0x1c, UR18 ;  /* 0x0000001c080478a5 */ /* 0x000fc4000f8e0012 */
[----:B------:R-:W-:-:S12]  /*03f0*/  UIADD3 UR6, UPT, UPT, -UR6, URZ, URZ ;  /* 0x000000ff06067290 */ /* 0x000fd8000fffe1ff */
.L_x_7:
[----:B------:R-:W1:Y:S01]  /*0400*/  LDC R14, c[0x0][0x398] ;  /* 0x0000e600ff0e7b82 */ /* 0x000e620000000800 */
[----:B------:R-:W-:Y:S01]  /*0410*/  IABS R17, R0 ;  /* 0x0000000000117213 */ /* 0x000fe20000000000 */
[----:B------:R-:W-:Y:S01]  /*0420*/  HFMA2 R21, -RZ, RZ, 0, 0 ;  /* 0x00000000ff157431 */ /* 0x000fe200000001ff */
[----:B------:R-:W-:Y:S02]  /*0430*/  ISETP.GE.AND P2, PT, R0, RZ, PT ;  /* 0x000000ff0000720c */ /* 0x000fe40003f46270 */
[----:B-1----:R-:W-:-:S04]  /*0440*/  IABS R6, R14 ;  /* 0x0000000e00067213 */ /* 0x002fc80000000000 */
[----:B------:R-:W1:Y:S08]  /*0450*/  I2F.RP R4, R6 ;  /* 0x0000000600047306 */ /* 0x000e700000209400 */
[----:B-1----:R-:W1:Y:S02]  /*0460*/  MUFU.RCP R4, R4 ;  /* 0x0000000400047308 */ /* 0x002e640000001000 */
[----:B-1----:R-:W-:-:S06]  /*0470*/  IADD3 R2, PT, PT, R4, 0xffffffe, RZ ;  /* 0x0ffffffe04027810 */ /* 0x002fcc0007ffe0ff */
[----:B------:R1:W2:Y:S02]  /*0480*/  F2I.FTZ.U32.TRUNC.NTZ R3, R2 ;  /* 0x0000000200037305 */ /* 0x0002a4000021f000 */
[----:B-1----:R-:W-:Y:S01]  /*0490*/  IMAD.MOV.U32 R2, RZ, RZ, RZ ;  /* 0x000000ffff027224 */ /* 0x002fe200078e00ff */
[----:B--2---:R-:W-:-:S05]  /*04a0*/  IADD3 R5, PT, PT, RZ, -R3, RZ ;  /* 0x80000003ff057210 */ /* 0x004fca0007ffe0ff */
[----:B------:R-:W-:-:S04]  /*04b0*/  IMAD R5, R5, R6, RZ ;  /* 0x0000000605057224 */ /* 0x000fc800078e02ff */
[----:B------:R-:W-:-:S06]  /*04c0*/  IMAD.HI.U32 R3, R3, R5, R2 ;  /* 0x0000000503037227 */ /* 0x000fcc00078e0002 */
[----:B------:R-:W-:-:S05]  /*04d0*/  IMAD.HI.U32 R3, R3, R17, RZ ;  /* 0x0000001103037227 */ /* 0x000fca00078e00ff */
[----:B------:R-:W-:-:S05]  /*04e0*/  IADD3 R3, PT, PT, -R3, RZ, RZ ;  /* 0x000000ff03037210 */ /* 0x000fca0007ffe1ff */
[----:B------:R-:W-:-:S05]  /*04f0*/  IMAD R17, R6, R3, R17 ;  /* 0x0000000306117224 */ /* 0x000fca00078e0211 */
[----:B------:R-:W-:-:S13]  /*0500*/  ISETP.GT.U32.AND P0, PT, R6, R17, PT ;  /* 0x000000110600720c */ /* 0x000fda0003f04070 */
[----:B------:R-:W-:Y:S02]  /*0510*/  @!P0 IADD3 R17, PT, PT, R17, -R6, RZ ;  /* 0x8000000611118210 */ /* 0x000fe40007ffe0ff */
[----:B------:R-:W-:Y:S02]  /*0520*/  ISETP.NE.AND P0, PT, R14, RZ, PT ;  /* 0x000000ff0e00720c */ /* 0x000fe40003f05270 */
[----:B------:R-:W-:-:S13]  /*0530*/  ISETP.GT.U32.AND P1, PT, R6, R17, PT ;  /* 0x000000110600720c */ /* 0x000fda0003f24070 */
[----:B------:R-:W-:Y:S01]  /*0540*/  @!P1 IMAD.IADD R17, R17, 0x1, -R6 ;  /* 0x0000000111119824 */ /* 0x000fe200078e0a06 */
[----:B------:R-:W-:-:S04]  /*0550*/  ISETP.GE.U32.AND P1, PT, R14, 0x8, PT ;  /* 0x000000080e00780c */ /* 0x000fc80003f26070 */
[----:B------:R-:W-:Y:S02]  /*0560*/  @!P2 IADD3 R17, PT, PT, -R17, RZ, RZ ;  /* 0x000000ff1111a210 */ /* 0x000fe40007ffe1ff */
[----:B------:R-:W-:-:S07]  /*0570*/  @!P0 LOP3.LUT R17, RZ, R14, RZ, 0x33, !PT ;  /* 0x0000000eff118212 */ /* 0x000fce00078e33ff */
[----:B------:R-:W-:Y:S05]  /*0580*/  @!P1 BRA `(.L_x_3) ;  /* 0x0000000000c49947 */ /* 0x000fea0003800000 */
[----:B------:R-:W-:Y:S01]  /*0590*/  IMAD.IADD R16, R0, 0x1, -R17 ;  /* 0x0000000100107824 */ /* 0x000fe200078e0a11 */
[----:B------:R-:W-:Y:S01]  /*05a0*/  MOV R21, RZ ;  /* 0x000000ff00157202 */ /* 0x000fe20000000f00 */
[----:B------:R-:W-:Y:S01]  /*05b0*/  IMAD.U32 R18, RZ, RZ, UR6 ;  /* 0x00000006ff127e24 */ /* 0x000fe2000f8e00ff */
[----:B------:R-:W-:-:S07]  /*05c0*/  MOV R19, R17 ;  /* 0x0000001100137202 */ /* 0x000fce0000000f00 */
.L_x_4:
[----:B------:R-:W1:Y:S08]  /*05d0*/  LDC.64 R4, c[0x0][0x388] ;  /* 0x0000e200ff047b82 */ /* 0x000e700000000a00 */
[----:B------:R-:W2:Y:S01]  /*05e0*/  LDC.64 R2, c[0x0][0x380] ;  /* 0x0000e000ff027b82 */ /* 0x000ea20000000a00 */
[----:B------:R-:W-:Y:S01]  /*05f0*/  HFMA2 R27, -RZ, RZ, 0, 2.384185791015625e-07 ;  /* 0x00000004ff1b7431 */ /* 0x000fe200000001ff */
[----:B------:R-:W-:Y:S01]  /*0600*/  MOV R10, 0x4 ;  /* 0x00000004000a7802 */ /* 0x000fe20000000f00 */
[----:B-1----:R-:W-:-:S05]  /*0610*/  IMAD.WIDE R4, R19, 0x4, R4 ;  /* 0x0000000413047825 */ /* 0x002fca00078e0204 */
[----:B0-----:R0:W3:Y:S01]  /*0620*/  LDG.E R20, desc[UR16][R4.64] ;  /* 0x0000001004147981 */ /* 0x0010e2000c1e1900 */
[----:B------:R-:W-:-:S04]  /*0630*/  IMAD.WIDE.U32 R12, R14, 0x4, R4 ;  /* 0x000000040e0c7825 */ /* 0x000fc800078e0004 */
[----:B--2---:R-:W-:Y:S01]  /*0640*/  IMAD.WIDE R2, R16, 0x4, R2 ;  /* 0x0000000410027825 */ /* 0x004fe200078e0202 */
[----:B------:R-:W2:Y:S04]  /*0650*/  LDG.E R22, desc[UR16][R12.64] ;  /* 0x000000100c167981 */ /* 0x000ea8000c1e1900 */
[----:B------:R-:W3:Y:S01]  /*0660*/  LDG.E R24, desc[UR16][R2.64] ;  /* 0x0000001002187981 */ /* 0x000ee2000c1e1900 */
[----:B------:R-:W-:-:S03]  /*0670*/  IMAD.WIDE.U32 R6, R14, 0x8, R4 ;  /* 0x000000080e067825 */ /* 0x000fc600078e0004 */
[----:B------:R-:W2:Y:S01]  /*0680*/  LDG.E R23, desc[UR16][R2.64+0x4] ;  /* 0x0000041002177981 */ /* 0x000ea2000c1e1900 */
[----:B------:R-:W-:-:S03]  /*0690*/  IMAD.WIDE.U32 R8, R14, 0xc, R4 ;  /* 0x0000000c0e087825 */ /* 0x000fc600078e0004 */
[----:B------:R1:W4:Y:S01]  /*06a0*/  LDG.E R25, desc[UR16][R6.64] ;  /* 0x0000001006197981 */ /* 0x000322000c1e1900 */
[----:B------:R-:W-:-:S03]  /*06b0*/  IMAD.WIDE R10, R19, R10, UR10 ;  /* 0x0000000a130a7e25 */ /* 0x000fc6000f8e020a */
[----:B------:R-:W4:Y:S01]  /*06c0*/  LDG.E R28, desc[UR16][R2.64+0x8] ;  /* 0x00000810021c7981 */ /* 0x000f22000c1e1900 */
[----:B------:R-:W-:-:S03]  /*06d0*/  IMAD.MOV.U32 R29, RZ, RZ, 0x4 ;  /* 0x00000004ff1d7424 */ /* 0x000fc600078e00ff */
[----:B------:R-:W5:Y:S01]  /*06e0*/  LDG.E R9, desc[UR16][R8.64] ;  /* 0x0000001008097981 */ /* 0x000f62000c1e1900 */
[----:B0-----:R-:W-:-:S03]  /*06f0*/  IMAD.WIDE R4, R19, R27, UR12 ;  /* 0x0000000c13047e25 */ /* 0x001fc6000f8e021b */
[----:B------:R-:W5:Y:S01]  /*0700*/  LDG.E R26, desc[UR16][R2.64+0xc] ;  /* 0x00000c10021a7981 */ /* 0x000f62000c1e1900 */
[----:B-1----:R-:W-:Y:S01]  /*0710*/  MOV R6, 0x4 ;  /* 0x0000000400067802 */ /* 0x002fe20000000f00 */
[C---:B------:R-:W-:Y:S02]  /*0720*/  IMAD.WIDE R12, R19.reuse, R29, UR14 ;  /* 0x0000000e130c7e25 */ /* 0x040fe4000f8e021d */
[----:B------:R-:W5:Y:S04]  /*0730*/  LDG.E R10, desc[UR16][R10.64] ;  /* 0x000000100a0a7981 */ /* 0x000f68000c1e1900 */
[----:B------:R-:W5:Y:S01]  /*0740*/  LDG.E R27, desc[UR16][R2.64+0x10] ;  /* 0x00001010021b7981 */ /* 0x000f62000c1e1900 */
[----:B------:R-:W-:-:S03]  /*0750*/  IMAD.WIDE R6, R19, R6, UR4 ;  /* 0x0000000413067e25 */ /* 0x000fc6000f8e0206 */
[----:B------:R-:W5:Y:S04]  /*0760*/  LDG.E R5, desc[UR16][R4.64] ;  /* 0x0000001004057981 */ /* 0x000f68000c1e1900 */
[----:B------:R-:W5:Y:S04]  /*0770*/  LDG.E R8, desc[UR16][R2.64+0x14] ;  /* 0x0000141002087981 */ /* 0x000f68000c1e1900 */
[----:B------:R-:W5:Y:S04]  /*0780*/  LDG.E R12, desc[UR16][R12.64] ;  /* 0x000000100c0c7981 */ /* 0x000f68000c1e1900 */
[----:B------:R-:W5:Y:S04]  /*0790*/  LDG.E R29, desc[UR16][R2.64+0x18] ;  /* 0x00001810021d7981 */ /* 0x000f68000c1e1900 */
[----:B------:R-:W5:Y:S04]  /*07a0*/  LDG.E R4, desc[UR16][R2.64+0x1c] ;  /* 0x00001c1002047981 */ /* 0x000f68000c1e1900 */
[----:B------:R-:W5:Y:S01]  /*07b0*/  LDG.E R7, desc[UR16][R6.64] ;  /* 0x0000001006077981 */ /* 0x000f62000c1e1900 */
[----:B------:R-:W-:-:S04]  /*07c0*/  IADD3 R18, PT, PT, R18, 0x8, RZ ;  /* 0x0000000812127810 */ /* 0x000fc80007ffe0ff */
[----:B------:R-:W-:Y:S01]  /*07d0*/  ISETP.NE.AND P0, PT, R18, RZ, PT ;  /* 0x000000ff1200720c */ /* 0x000fe20003f05270 */
[----:B------:R-:W-:Y:S01]  /*07e0*/  IMAD R19, R14, 0x8, R19 ;  /* 0x000000080e137824 */ /* 0x000fe200078e0213 */
[----:B------:R-:W-:Y:S01]  /*07f0*/  IADD3 R16, PT, PT, R16, 0x8, RZ ;  /* 0x0000000810107810 */ /* 0x000fe20007ffe0ff */
[----:B---3--:R-:W-:-:S04]  /*0800*/  FFMA R20, R24, R20, R21 ;  /* 0x0000001418147223 */ /* 0x008fc80000000015 */
[----:B--2---:R-:W-:-:S04]  /*0810*/  FFMA R23, R23, R22, R20 ;  /* 0x0000001617177223 */ /* 0x004fc80000000014 */
[----:B----4-:R-:W-:-:S04]  /*0820*/  FFMA R23, R28, R25, R23 ;  /* 0x000000191c177223 */ /* 0x010fc80000000017 */
[----:B-----5:R-:W-:-:S04]  /*0830*/  FFMA R26, R26, R9, R23 ;  /* 0x000000091a1a7223 */ /* 0x020fc80000000017 */
[----:B------:R-:W-:-:S04]  /*0840*/  FFMA R27, R27, R10, R26 ;  /* 0x0000000a1b1b7223 */ /* 0x000fc8000000001a */
[----:B------:R-:W-:-:S04]  /*0850*/  FFMA R8, R8, R5, R27 ;  /* 0x0000000508087223 */ /* 0x000fc8000000001b */
[----:B------:R-:W-:-:S04]  /*0860*/  FFMA R29, R29, R12, R8 ;  /* 0x0000000c1d1d7223 */ /* 0x000fc80000000008 */
[----:B------:R-:W-:Y:S01]  /*0870*/  FFMA R21, R4, R7, R29 ;  /* 0x0000000704157223 */ /* 0x000fe2000000001d */
[----:B------:R-:W-:Y:S06]  /*0880*/  @P0 BRA `(.L_x_4) ;  /* 0xfffffffc00500947 */ /* 0x000fec000383ffff */
[----:B------:R-:W-:-:S07]  /*0890*/  LOP3.LUT R2, R14, 0x7ffffff8, RZ, 0xc0, !PT ;  /* 0x7ffffff80e027812 */ /* 0x000fce00078ec0ff */
.L_x_3:
[----:B------:R-:W-:-:S09]  /*08a0*/  UISETP.NE.AND UP0, UPT, UR7, URZ, UPT ;  /* 0x000000ff0700728c */ /* 0x000fd2000bf05270 */
[----:B------:R-:W-:Y:S05]  /*08b0*/  BRA.U !UP0, `(.L_x_5) ;  /* 0x0000000108d47547 */ /* 0x000fea000b800000 */
[----:B------:R-:W-:Y:S01]  /*08c0*/  UIADD3 UR8, UPT, UPT, UR7, -0x1, URZ ;  /* 0xffffffff07087890 */ /* 0x000fe2000fffe0ff */
[----:B------:R-:W-:-:S03]  /*08d0*/  LOP3.LUT P0, R18, R14, 0x3, RZ, 0xc0, !PT ;  /* 0x000000030e127812 */ /* 0x000fc6000780c0ff */
[----:B------:R-:W-:-:S09]  /*08e0*/  UISETP.GE.U32.AND UP0, UPT, UR8, 0x3, UPT ;  /* 0x000000030800788c */ /* 0x000fd2000bf06070 */
[----:B------:R-:W-:Y:S05]  /*08f0*/  BRA.U !UP0, `(.L_x_6) ;  /* 0x0000000108587547 */ /* 0x000fea000b800000 */
[----:B------:R-:W1:Y:S01]  /*0900*/  LDC.64 R10, c[0x0][0x388] ;  /* 0x0000e200ff0a7b82 */ /* 0x000e620000000a00 */
[----:B------:R-:W-:Y:S01]  /*0910*/  IMAD R7, R2, R14, R17 ;  /* 0x0000000e02077224 */ /* 0x000fe200078e0211 */
[----:B------:R-:W-:-:S06]  /*0920*/  IADD3 R3, PT, PT, -R17, R2, R0 ;  /* 0x0000000211037210 */ /* 0x000fcc0007ffe100 */
[----:B------:R-:W2:Y:S01]  /*0930*/  LDC.64 R4, c[0x0][0x380] ;  /* 0x0000e000ff047b82 */ /* 0x000ea20000000a00 */
[----:B-1----:R-:W-:-:S04]  /*0940*/  IMAD.WIDE R10, R7, 0x4, R10 ;  /* 0x00000004070a7825 */ /* 0x002fc800078e020a */
[----:B------:R-:W-:Y:S02]  /*0950*/  IMAD.WIDE.U32 R12, R14, 0x4, R10 ;  /* 0x000000040e0c7825 */ /* 0x000fe400078e000a */
[----:B0-----:R-:W3:Y:S02]  /*0960*/  LDG.E R10, desc[UR16][R10.64] ;  /* 0x000000100a0a7981 */ /* 0x001ee4000c1e1900 */
[----:B--2---:R-:W-:-:S04]  /*0970*/  IMAD.WIDE R4, R3, 0x4, R4 ;  /* 0x0000000403047825 */ /* 0x004fc800078e0204 */
[C---:B------:R-:W-:Y:S01]  /*0980*/  IMAD.WIDE.U32 R6, R14.reuse, 0x4, R12 ;  /* 0x000000040e067825 */ /* 0x040fe200078e000c */
[----:B------:R-:W3:Y:S04]  /*0990*/  LDG.E R16, desc[UR16][R4.64] ;  /* 0x0000001004107981 */ /* 0x000ee8000c1e1900 */
[----:B------:R-:W2:Y:S01]  /*09a0*/  LDG.E R12, desc[UR16][R12.64] ;  /* 0x000000100c0c7981 */ /* 0x000ea2000c1e1900 */
[----:B------:R-:W-:-:S03]  /*09b0*/  IMAD.WIDE.U32 R8, R14, 0x4, R6 ;  /* 0x000000040e087825 */ /* 0x000fc600078e0006 */
[----:B------:R-:W2:Y:S04]  /*09c0*/  LDG.E R3, desc[UR16][R4.64+0x4] ;  /* 0x0000041004037981 */ /* 0x000ea8000c1e1900 */
[----:B------:R-:W4:Y:S04]  /*09d0*/  LDG.E R19, desc[UR16][R6.64] ;  /* 0x0000001006137981 */ /* 0x000f28000c1e1900 */
[----:B------:R-:W4:Y:S04]  /*09e0*/  LDG.E R20, desc[UR16][R4.64+0x8] ;  /* 0x0000081004147981 */ /* 0x000f28000c1e1900 */
[----:B------:R-:W5:Y:S04]  /*09f0*/  LDG.E R22, desc[UR16][R4.64+0xc] ;  /* 0x00000c1004167981 */ /* 0x000f68000c1e1900 */
[----:B------:R-:W5:Y:S01]  /*0a00*/  LDG.E R8, desc[UR16][R8.64] ;  /* 0x0000001008087981 */ /* 0x000f62000c1e1900 */
[----:B------:R-:W-:Y:S01]  /*0a10*/  IADD3 R2, PT, PT, R2, 0x4, RZ ;  /* 0x0000000402027810 */ /* 0x000fe20007ffe0ff */
[----:B---3--:R-:W-:-:S04]  /*0a20*/  FFMA R16, R16, R10, R21 ;  /* 0x0000000a10107223 */ /* 0x008fc80000000015 */
[----:B--2---:R-:W-:-:S04]  /*0a30*/  FFMA R3, R3, R12, R16 ;  /* 0x0000000c03037223 */ /* 0x004fc80000000010 */
[----:B----4-:R-:W-:-:S04]  /*0a40*/  FFMA R3, R20, R19, R3 ;  /* 0x0000001314037223 */ /* 0x010fc80000000003 */
[----:B-----5:R-:W-:-:S07]  /*0a50*/  FFMA R21, R22, R8, R3 ;  /* 0x0000000816157223 */ /* 0x020fce0000000003 */
.L_x_6:
[----:B------:R-:W-:Y:S05]  /*0a60*/  @!P0 BRA `(.L_x_5) ;  /* 0x0000000000688947 */ /* 0x000fea0003800000 */
[----:B------:R-:W1:Y:S01]  /*0a70*/  LDC.64 R10, c[0x0][0x388] ;  /* 0x0000e200ff0a7b82 */ /* 0x000e620000000a00 */
[----:B------:R-:W-:Y:S02]  /*0a80*/  ISETP.NE.AND P0, PT, R18, 0x1, PT ;  /* 0x000000011200780c */ /* 0x000fe40003f05270 */
[----:B------:R-:W-:-:S04]  /*0a90*/  LOP3.LUT R3, R14, 0x1, RZ, 0xc0, !PT ;  /* 0x000000010e037812 */ /* 0x000fc800078ec0ff */
[----:B------:R-:W-:Y:S01]  /*0aa0*/  ISETP.NE.U32.AND P1, PT, R3, 0x1, PT ;  /* 0x000000010300780c */ /* 0x000fe20003f25070 */
[----:B------:R-:W2:Y:S06]  /*0ab0*/  LDC.64 R8, c[0x0][0x380] ;  /* 0x0000e000ff087b82 */ /* 0x000eac0000000a00 */
[C---:B------:R-:W-:Y:S01]  /*0ac0*/  @P0 IMAD R13, R2.reuse, R14, R17 ;  /* 0x0000000e020d0224 */ /* 0x040fe200078e0211 */
[----:B------:R-:W-:Y:S01]  /*0ad0*/  @P0 IADD3 R3, PT, PT, -R17, R2, R0 ;  /* 0x0000000211030210 */ /* 0x000fe20007ffe100 */
[----:B------:R-:W3:Y:S01]  /*0ae0*/  LDC.64 R6, c[0x0][0x380] ;  /* 0x0000e000ff067b82 */ /* 0x000ee20000000a00 */
[----:B------:R-:W-:-:S07]  /*0af0*/  @P0 VIADD R2, R2, 0x2 ;  /* 0x0000000202020836 */ /* 0x000fce0000000000 */
[----:B------:R-:W4:Y:S01]  /*0b00*/  LDC.64 R4, c[0x0][0x388] ;  /* 0x0000e200ff047b82 */ /* 0x000f220000000a00 */
[----:B-1----:R-:W-:Y:S01]  /*0b10*/  @P0 IMAD.WIDE R10, R13, 0x4, R10 ;  /* 0x000000040d0a0825 */ /* 0x002fe200078e020a */
[----:B------:R-:W-:-:S03]  /*0b20*/  @!P1 IADD3 R13, PT, PT, -R17, R2, R0 ;  /* 0x00000002110d9210 */ /* 0x000fc60007ffe100 */
[----:B------:R-:W-:Y:S01]  /*0b30*/  @!P1 IMAD R17, R2, R14, R17 ;  /* 0x0000000e02119224 */ /* 0x000fe200078e0211 */
[----:B0-----:R-:W5:Y:S01]  /*0b40*/  @P0 LDG.E R16, desc[UR16][R10.64] ;  /* 0x000000100a100981 */ /* 0x001f62000c1e1900 */
[----:B--2---:R-:W-:-:S04]  /*0b50*/  @P0 IMAD.WIDE R8, R3, 0x4, R8 ;  /* 0x0000000403080825 */ /* 0x004fc800078e0208 */
[----:B------:R-:W-:Y:S01]  /*0b60*/  @P0 IMAD.WIDE.U32 R2, R14, 0x4, R10 ;  /* 0x000000040e020825 */ /* 0x000fe200078e000a */
[----:B------:R-:W5:Y:S03]  /*0b70*/  @P0 LDG.E R12, desc[UR16][R8.64] ;  /* 0x00000010080c0981 */ /* 0x000f66000c1e1900 */
[----:B---3--:R-:W-:Y:S01]  /*0b80*/  @!P1 IMAD.WIDE R6, R13, 0x4, R6 ;  /* 0x000000040d069825 */ /* 0x008fe200078e0206 */
[----:B------:R-:W2:Y:S04]  /*0b90*/  @P0 LDG.E R19, desc[UR16][R8.64+0x4] ;  /* 0x0000041008130981 */ /* 0x000ea8000c1e1900 */
[----:B------:R-:W2:Y:S01]  /*0ba0*/  @P0 LDG.E R2, desc[UR16][R2.64] ;  /* 0x0000001002020981 */ /* 0x000ea2000c1e1900 */
[----:B----4-:R-:W-:-:S03]  /*0bb0*/  @!P1 IMAD.WIDE R4, R17, 0x4, R4 ;  /* 0x0000000411049825 */ /* 0x010fc600078e0204 */
[----:B------:R-:W3:Y:S04]  /*0bc0*/  @!P1 LDG.E R6, desc[UR16][R6.64] ;  /* 0x0000001006069981 */ /* 0x000ee8000c1e1900 */
[----:B------:R-:W3:Y:S01]  /*0bd0*/  @!P1 LDG.E R4, desc[UR16][R4.64] ;  /* 0x0000001004049981 */ /* 0x000ee2000c1e1900 */
[----:B-----5:R-:W-:-:S04]  /*0be0*/  @P0 FFMA R12, R12, R16, R21 ;  /* 0x000000100c0c0223 */ /* 0x020fc80000000015 */
[----:B--2---:R-:W-:-:S04]  /*0bf0*/  @P0 FFMA R21, R19, R2, R12 ;  /* 0x0000000213150223 */ /* 0x004fc8000000000c */
[----:B---3--:R-:W-:-:S07]  /*0c00*/  @!P1 FFMA R21, R6, R4, R21 ;  /* 0x0000000406159223 */ /* 0x008fce0000000015 */
.L_x_5:
[----:B------:R-:W1:Y:S02]  /*0c10*/  LDC.64 R2, c[0x0][0x390] ;  /* 0x0000e400ff027b82 */ /* 0x000e640000000a00 */
[C---:B-1----:R-:W-:Y:S01]  /*0c20*/  IMAD.WIDE R2, R0.reuse, 0x4, R2 ;  /* 0x0000000400027825 */ /* 0x042fe200078e0202 */
[----:B------:R-:W-:-:S04]  /*0c30*/  IADD3 R0, PT, PT, R0, 0x1, RZ ;  /* 0x0000000100007810 */ /* 0x000fc80007ffe0ff */
[----:B0-----:R1:W-:Y:S01]  /*0c40*/  STG.E desc[UR16][R2.64], R21 ;  /* 0x0000001502007986 */ /* 0x0013e2000c101910 */
[----:B------:R-:W-:-:S13]  /*0c50*/  ISETP.GE.AND P0, PT, R0, R15, PT ;  /* 0x0000000f0000720c */ /* 0x000fda0003f06270 */
[----:B-1----:R-:W-:Y:S05]  /*0c60*/  @!P0 BRA `(.L_x_7) ;  /* 0xfffffff400e48947 */ /* 0x002fea000383ffff */
[----:B------:R-:W-:Y:S05]  /*0c70*/  EXIT ;  /* 0x000000000000794d */ /* 0x000fea0003800000 */
.L_x_2:
[C---:B------:R-:W-:Y:S01]  /*0c80*/  IADD3 R7, PT, PT, -R0.reuse, R15, RZ ;  /* 0x0000000f00077210 */ /* 0x040fe20007ffe1ff */
[----:B------:R-:W-:Y:S01]  /*0c90*/  IMAD.IADD R15, R0, 0x1, -R15 ;  /* 0x00000001000f7824 */ /* 0x000fe200078e0a0f */
[----:B------:R-:W-:Y:S02]  /*0ca0*/  BSSY.RECONVERGENT B0, `(.L_x_8) ;  /* 0x0000015000007945 */ /* 0x000fe40003800200 */
[----:B------:R-:W-:Y:S02]  /*0cb0*/  LOP3.LUT R8, R7, 0x7, RZ, 0xc0, !PT ;  /* 0x0000000707087812 */ /* 0x000fe400078ec0ff */
[----:B------:R-:W-:Y:S02]  /*0cc0*/  ISETP.GT.U32.AND P0, PT, R15, -0x8, PT ;  /* 0xfffffff80f00780c */ /* 0x000fe40003f04070 */
[----:B------:R-:W-:-:S11]  /*0cd0*/  ISETP.NE.AND P1, PT, R8, RZ, PT ;  /* 0x000000ff0800720c */ /* 0x000fd60003f25270 */
[----:B------:R-:W-:Y:S05]  /*0ce0*/  @P0 BRA `(.L_x_9) ;  /* 0x0000000000400947 */ /* 0x000fea0003800000 */
[----:B------:R-:W1:Y:S01]  /*0cf0*/  LDC.64 R4, c[0x0][0x390] ;  /* 0x0000e400ff047b82 */ /* 0x000e620000000a00 */
[----:B------:R-:W-:Y:S01]  /*0d00*/  HFMA2 R6, -RZ, RZ, 0, 0 ;  /* 0x00000000ff067431 */ /* 0x000fe200000001ff */
[----:B------:R-:W-:-:S07]  /*0d10*/  LOP3.LUT R9, R7, 0xfffffff8, RZ, 0xc0, !PT ;  /* 0xfffffff807097812 */ /* 0x000fce00078ec0ff */
.L_x_10:
[----:B-12---:R-:W-:Y:S01]  /*0d20*/  IMAD.WIDE R2, R0, 0x4, R4 ;  /* 0x0000000400027825 */ /* 0x006fe200078e0204 */
[----:B------:R-:W-:-:S03]  /*0d30*/  IADD3 R6, PT, PT, R6, 0x8, RZ ;  /* 0x0000000806067810 */ /* 0x000fc60007ffe0ff */
[----:B------:R-:W-:Y:S01]  /*0d40*/  VIADD R0, R0, 0x8 ;  /* 0x0000000800007836 */ /* 0x000fe20000000000 */
[----:B0-----:R2:W-:Y:S01]  /*0d50*/  STG.E desc[UR16][R2.64], RZ ;  /* 0x000000ff02007986 */ /* 0x0015e2000c101910 */
[----:B------:R-:W-:-:S03]  /*0d60*/  ISETP.NE.AND P0, PT, R6, R9, PT ;  /* 0x000000090600720c */ /* 0x000fc60003f05270 */
[----:B------:R2:W-:Y:S04]  /*0d70*/  STG.E desc[UR16][R2.64+0x4], RZ ;  /* 0x000004ff02007986 */ /* 0x0005e8000c101910 */
[----:B------:R2:W-:Y:S04]  /*0d80*/  STG.E desc[UR16][R2.64+0x8], RZ ;  /* 0x000008ff02007986 */ /* 0x0005e8000c101910 */
[----:B------:R2:W-:Y:S04]  /*0d90*/  STG.E desc[UR16][R2.64+0xc], RZ ;  /* 0x00000cff02007986 */ /* 0x0005e8000c101910 */
[----:B------:R2:W-:Y:S04]  /*0da0*/  STG.E desc[UR16][R2.64+0x10], RZ ;  /* 0x000010ff02007986 */ /* 0x0005e8000c101910 */
[----:B------:R2:W-:Y:S04]  /*0db0*/  STG.E desc[UR16][R2.64+0x14], RZ ;  /* 0x000014ff02007986 */ /* 0x0005e8000c101910 */
[----:B------:R2:W-:Y:S04]  /*0dc0*/  STG.E desc[UR16][R2.64+0x18], RZ ;  /* 0x000018ff02007986 */ /* 0x0005e8000c101910 */
[----:B------:R2:W-:Y:S01]  /*0dd0*/  STG.E desc[UR16][R2.64+0x1c], RZ ;  /* 0x00001cff02007986 */ /* 0x0005e2000c101910 */
[----:B------:R-:W-:Y:S05]  /*0de0*/  @P0 BRA `(.L_x_10) ;  /* 0xfffffffc00cc0947 */ /* 0x000fea000383ffff */
.L_x_9:
[----:B0-----:R-:W-:Y:S05]  /*0df0*/  BSYNC.RECONVERGENT B0 ;  /* 0x0000000000007941 */ /* 0x001fea0003800200 */
.L_x_8:
[----:B------:R-:W-:Y:S05]  /*0e00*/  @!P1 EXIT ;  /* 0x000000000000994d */ /* 0x000fea0003800000 */
[----:B------:R-:W-:Y:S02]  /*0e10*/  ISETP.GE.U32.AND P0, PT, R8, 0x4, PT ;  /* 0x000000040800780c */ /* 0x000fe40003f06070 */
[----:B------:R-:W-:-:S04]  /*0e20*/  LOP3.LUT R4, R7, 0x3, RZ, 0xc0, !PT ;  /* 0x0000000307047812 */ /* 0x000fc800078ec0ff */
[----:B------:R-:W-:-:S07]  /*0e30*/  ISETP.NE.AND P1, PT, R4, RZ, PT ;  /* 0x000000ff0400720c */ /* 0x000fce0003f25270 */
[----:B--2---:R-:W0:Y:S02]  /*0e40*/  @P0 LDC.64 R2, c[0x0][0x390] ;  /* 0x0000e400ff020b82 */ /* 0x004e240000000a00 */
[----:B0-----:R-:W-:-:S05]  /*0e50*/  @P0 IMAD.WIDE R2, R0, 0x4, R2 ;  /* 0x0000000400020825 */ /* 0x001fca00078e0202 */
[----:B------:R0:W-:Y:S04]  /*0e60*/  @P0 STG.E desc[UR16][R2.64], RZ ;  /* 0x000000ff02000986 */ /* 0x0001e8000c101910 */
[----:B------:R0:W-:Y:S04]  /*0e70*/  @P0 STG.E desc[UR16][R2.64+0x4], RZ ;  /* 0x000004ff02000986 */ /* 0x0001e8000c101910 */
[----:B------:R0:W-:Y:S04]  /*0e80*/  @P0 STG.E desc[UR16][R2.64+0x8], RZ ;  /* 0x000008ff02000986 */ /* 0x0001e8000c101910 */
[----:B------:R0:W-:Y:S01]  /*0e90*/  @P0 STG.E desc[UR16][R2.64+0xc], RZ ;  /* 0x00000cff02000986 */ /* 0x0001e2000c101910 */
[----:B------:R-:W-:Y:S05]  /*0ea0*/  @!P1 EXIT ;  /* 0x000000000000994d */ /* 0x000fea0003800000 */
[----:B------:R-:W-:Y:S02]  /*0eb0*/  ISETP.NE.AND P1, PT, R4, 0x1, PT ;  /* 0x000000010400780c */ /* 0x000fe40003f25270 */
[----:B------:R-:W-:Y:S02]  /*0ec0*/  LOP3.LUT R4, R7, 0x1, RZ, 0xc0, !PT ;  /* 0x0000000107047812 */ /* 0x000fe400078ec0ff */
[----:B------:R-:W-:Y:S02]  /*0ed0*/  @P0 IADD3 R0, PT, PT, R0, 0x4, RZ ;  /* 0x0000000400000810 */ /* 0x000fe40007ffe0ff */
[----:B------:R-:W-:-:S07]  /*0ee0*/  ISETP.NE.U32.AND P0, PT, R4, 0x1, PT ;  /* 0x000000010400780c */ /* 0x000fce0003f05070 */
[----:B0-----:R-:W0:Y:S02]  /*0ef0*/  @P1 LDC.64 R2, c[0x0][0x390] ;  /* 0x0000e400ff021b82 */ /* 0x001e240000000a00 */
[----:B0-----:R-:W-:-:S05]  /*0f00*/  @P1 IMAD.WIDE R2, R0, 0x4, R2 ;  /* 0x0000000400021825 */ /* 0x001fca00078e0202 */
[----:B------:R0:W-:Y:S04]  /*0f10*/  @P1 STG.E desc[UR16][R2.64], RZ ;  /* 0x000000ff02001986 */ /* 0x0001e8000c101910 */
[----:B------:R0:W-:Y:S01]  /*0f20*/  @P1 STG.E desc[UR16][R2.64+0x4], RZ ;  /* 0x000004ff02001986 */ /* 0x0001e2000c101910 */
[----:B------:R-:W-:Y:S05]  /*0f30*/  @P0 EXIT ;  /* 0x000000000000094d */ /* 0x000fea0003800000 */
[----:B0-----:R-:W0:Y:S01]  /*0f40*/  LDC.64 R2, c[0x0][0x390] ;  /* 0x0000e400ff027b82 */ /* 0x001e220000000a00 */
[----:B------:R-:W-:-:S05]  /*0f50*/  @P1 IADD3 R0, PT, PT, R0, 0x2, RZ ;  /* 0x0000000200001810 */ /* 0x000fca0007ffe0ff */
[----:B0-----:R-:W-:-:S05]  /*0f60*/  IMAD.WIDE R2, R0, 0x4, R2 ;  /* 0x0000000400027825 */ /* 0x001fca00078e0202 */
[----:B------:R-:W-:Y:S01]  /*0f70*/  STG.E desc[UR16][R2.64], RZ ;  /* 0x000000ff02007986 */ /* 0x000fe2000c101910 */
[----:B------:R-:W-:Y:S05]  /*0f80*/  EXIT ;  /* 0x000000000000794d */ /* 0x000fea0003800000 */
.L_x_11:
[----:B------:R-:W-:-:S00]  /*0f90*/  BRA `(.L_x_11) ;  /* 0xfffffffc00fc7947 */ /* 0x000fc0000383ffff */
[----:B------:R-:W-:-:S00]  /*0fa0*/  NOP ;  /* 0x0000000000007918 */ /* 0x000fc00000000000 */
        /* <DEDUP_REMOVED lines=13> */
.L_x_12:


//--------------------- .nv.shared._Z8multiplyPfS_S_ii --------------------------
	.section	.nv.shared._Z8multiplyPfS_S_ii,"aw",@nobits
	.sectionflags	@""
	.align	8
.nv.shared._Z8multiplyPfS_S_ii:
	.zero		1040


//--------------------- .nv.shared.reserved.0     --------------------------
	.section	.nv.shared.reserved.0,"aw",@nobits
	.weak		__nv_reservedSMEM_offset_0_alias
	.size		__nv_reservedSMEM_offset_0_alias, 0, 64
	.other		__nv_reservedSMEM_offset_0_alias,@"STO_CUDA_RESERVED_SHARED STV_DEFAULT"
__nv_reservedSMEM_offset_0_alias:
	.zero		0
	.zero		64


//--------------------- .nv.constant0._Z8multiplyPfS_S_ii --------------------------
	.section	.nv.constant0._Z8multiplyPfS_S_ii,"a",@progbits
	.sectionflags	@""
	.align	4
.nv.constant0._Z8multiplyPfS_S_ii:
	.zero		928


//--------------------- SYMBOLS --------------------------

	.type		.nv.reservedSmem.offset0,@object
	.size		.nv.reservedSmem.offset0,0x4
	.type		.nv.reservedSmem.cap,@object
	.size		.nv.reservedSmem.cap,0x4
